//
// Generated by NVIDIA NVVM Compiler
//
// Compiler Build ID: CL-36424714
// Cuda compilation tools, release 13.0, V13.0.88
// Based on NVVM 20.0.0
//

.version 9.0
.target sm_100
.address_size 64

	// .globl	_Z5kmainPVj
.global .align 4 .u32 lock;

.visible .entry _Z5kmainPVj(
	.param .u64 .ptr .align 1 _Z5kmainPVj_param_0
)
{
	.reg .pred 	%p<5>;
	.reg .b32 	%r<8>;
	.reg .b64 	%rd<5>;

	ld.param.u64 	%rd2, [_Z5kmainPVj_param_0];
	cvta.to.global.u64 	%rd1, %rd2;
	mov.u32 	%r1, %tid.x;
	setp.eq.s32 	%p1, %r1, 0;
	@%p1 bra 	$L__BB0_4;
	setp.ne.s32 	%p2, %r1, 32;
	@%p2 bra 	$L__BB0_6;
$L__BB0_2:
	mov.u64 	%rd3, lock;
	atom.global.cta.cas.b32 	%r2, [%rd3], 0, 1;
	setp.ne.s32 	%p3, %r2, 0;
	@%p3 bra 	$L__BB0_2;
	membar.cta;
	mov.b32 	%r3, 2;
	st.volatile.global.u32 	[%rd1], %r3;
	membar.cta;
	atom.global.cta.exch.b32 	%r4, [%rd3], 0;
	bra.uni 	$L__BB0_6;
$L__BB0_4:
	atom.relaxed.global.cas.b32 	%r5, [lock], 0, 1;
	setp.ne.s32 	%p4, %r5, 0;
	@%p4 bra 	$L__BB0_4;
	mov.b32 	%r6, 1;
	st.volatile.global.u32 	[%rd1], %r6;
	membar.gl;
	atom.global.exch.b32 	%r7, [lock], 0;
$L__BB0_6:
	ret;

}


// ===== COMPILED SASS (sm_100) =====

	.target	sm_100

	.elftype	@"ET_EXEC"


//--------------------- .note.nv.tkinfo           --------------------------
	.section	.note.nv.tkinfo,"",@"SHT_NOTE"
	.sectionflags	@"SHF_NOTE_NV_TKINFO"
	.tkinfo
        /*0018*/ 	.word	0x00000002
        /*0030*/ 	.string	""
        /*0030*/ 	.string	"ptxas"
        /*0030*/ 	.string	"Cuda compilation tools, release 13.0, V13.0.88"
        /*0030*/ 	.string	"Build cuda_13.0.r13.0/compiler.36424714_0"
        /*0030*/ 	.string	"-arch sm_100 -m 64 "



//--------------------- .note.nv.cuinfo           --------------------------
	.section	.note.nv.cuinfo,"",@"SHT_NOTE"
	.sectionflags	@"SHF_NOTE_NV_CUINFO"
        /*0018*/ 	.short	0x0002
        /*001a*/ 	.short	0x0064
        /*001c*/ 	.short	0x0082
	.zero		2


//--------------------- .nv.info                  --------------------------
	.section	.nv.info,"",@"SHT_CUDA_INFO"
	.align	4


	//----- nvinfo : EIATTR_REGCOUNT
	.align		4
        /*0000*/ 	.byte	0x04, 0x2f
        /*0002*/ 	.short	(.L_2 - .L_1)
	.align		4
.L_1:
        /*0004*/ 	.word	index@(_Z5kmainPVj)
        /*0008*/ 	.word	0x0000000a


	//----- nvinfo : EIATTR_FRAME_SIZE
	.align		4
.L_2:
        /*000c*/ 	.byte	0x04, 0x11
        /*000e*/ 	.short	(.L_4 - .L_3)
	.align		4
.L_3:
        /*0010*/ 	.word	index@(_Z5kmainPVj)
        /*0014*/ 	.word	0x00000000


	//----- nvinfo : EIATTR_MIN_STACK_SIZE
	.align		4
.L_4:
        /*0018*/ 	.byte	0x04, 0x12
        /*001a*/ 	.short	(.L_6 - .L_5)
	.align		4
.L_5:
        /*001c*/ 	.word	index@(_Z5kmainPVj)
        /*0020*/ 	.word	0x00000000
.L_6:


//--------------------- .nv.compat                --------------------------
	.section	.nv.compat,"",@"SHT_CUDA_COMPAT_INFO"
	.align	4
        /*0000*/ 	.byte	0x02, 0x09, 0x00, 0x00, 0x02, 0x02, 0x01, 0x00, 0x02, 0x05, 0x05, 0x00, 0x03, 0x07, 0x01, 0x01
        /*0010*/ 	.byte	0x02, 0x03, 0x00, 0x00, 0x02, 0x06, 0x01, 0x00, 0x04, 0x0b, 0x08, 0x00, 0x09, 0x00, 0x00, 0x00
        /*0020*/ 	.byte	0x00, 0x00, 0x00, 0x00


//--------------------- .nv.info._Z5kmainPVj      --------------------------
	.section	.nv.info._Z5kmainPVj,"",@"SHT_CUDA_INFO"
	.sectionflags	@""
	.align	4


	//----- nvinfo : EIATTR_CUDA_API_VERSION
	.align		4
        /*0000*/ 	.byte	0x04, 0x37
        /*0002*/ 	.short	(.L_8 - .L_7)
.L_7:
        /*0004*/ 	.word	0x00000082


	//----- nvinfo : EIATTR_KPARAM_INFO
	.align		4
.L_8:
        /*0008*/ 	.byte	0x04, 0x17
        /*000a*/ 	.short	(.L_10 - .L_9)
.L_9:
        /*000c*/ 	.word	0x00000000
        /*0010*/ 	.short	0x0000
        /*0012*/ 	.short	0x0000
        /*0014*/ 	.byte	0x00, 0xf5, 0x21, 0x00


	//----- nvinfo : EIATTR_SPARSE_MMA_MASK
	.align		4
.L_10:
        /*0018*/ 	.byte	0x03, 0x50
        /*001a*/ 	.short	0x0000


	//----- nvinfo : EIATTR_MAXREG_COUNT
	.align		4
        /*001c*/ 	.byte	0x03, 0x1b
        /*001e*/ 	.short	0x00ff


	//----- nvinfo : EIATTR_MERCURY_ISA_VERSION
	.align		4
        /*0020*/ 	.byte	0x03, 0x5f
        /*0022*/ 	.short	0x0101


	//----- nvinfo : EIATTR_VRC_CTA_INIT_COUNT
	.align		4
        /*0024*/ 	.byte	0x02, 0x4a
	.zero		1
	.zero		1


	//----- nvinfo : EIATTR_EXIT_INSTR_OFFSETS
	.align		4
        /*0028*/ 	.byte	0x04, 0x1c
        /*002a*/ 	.short	(.L_12 - .L_11)


	//   ....[0]....
.L_11:
        /*002c*/ 	.word	0x00000060


	//   ....[1]....
        /*0030*/ 	.word	0x00000160


	//   ....[2]....
        /*0034*/ 	.word	0x00000280


	//----- nvinfo : EIATTR_CRS_STACK_SIZE
	.align		4
.L_12:
        /*0038*/ 	.byte	0x04, 0x1e
        /*003a*/ 	.short	(.L_14 - .L_13)
.L_13:
        /*003c*/ 	.word	0x00000000


	//----- nvinfo : EIATTR_CBANK_PARAM_SIZE
	.align		4
.L_14:
        /*0040*/ 	.byte	0x03, 0x19
        /*0042*/ 	.short	0x0008


	//----- nvinfo : EIATTR_PARAM_CBANK
	.align		4
        /*0044*/ 	.byte	0x04, 0x0a
        /*0046*/ 	.short	(.L_16 - .L_15)
	.align		4
.L_15:
        /*0048*/ 	.word	index@(.nv.constant0._Z5kmainPVj)
        /*004c*/ 	.short	0x0380
        /*004e*/ 	.short	0x0008


	//----- nvinfo : EIATTR_SW_WAR
	.align		4
.L_16:
        /*0050*/ 	.byte	0x04, 0x36
        /*0052*/ 	.short	(.L_18 - .L_17)
.L_17:
        /*0054*/ 	.word	0x00000008
.L_18:


//--------------------- .nv.callgraph             --------------------------
	.section	.nv.callgraph,"",@"SHT_CUDA_CALLGRAPH"
	.align	4
	.sectionentsize	8
	.align		4
        /*0000*/ 	.word	0x00000000
	.align		4
        /*0004*/ 	.word	0xffffffff
	.align		4
        /*0008*/ 	.word	0x00000000
	.align		4
        /*000c*/ 	.word	0xfffffffe
	.align		4
        /*0010*/ 	.word	0x00000000
	.align		4
        /*0014*/ 	.word	0xfffffffd
	.align		4
        /*0018*/ 	.word	0x00000000
	.align		4
        /*001c*/ 	.word	0xfffffffc


//--------------------- .nv.constant4             --------------------------
	.section	.nv.constant4,"a",@progbits
	.align	8
	.align		8
.nv.constant4:
        /*0000*/ 	.dword	lock


//--------------------- .text._Z5kmainPVj         --------------------------
	.section	.text._Z5kmainPVj,"ax",@progbits
	.align	128
        .global         _Z5kmainPVj
        .type           _Z5kmainPVj,@function
        .size           _Z5kmainPVj,(.L_x_6 - _Z5kmainPVj)
        .other          _Z5kmainPVj,@"STO_CUDA_ENTRY STV_DEFAULT"
_Z5kmainPVj:
.text._Z5kmainPVj:
[----:B------:R-:W-:Y:S01]  /*0000*/  LDC R1, c[0x0][0x37c] ;  /* 0x0000df00ff017b82 */ /* 0x000fe20000000800 */
[----:B------:R-:W0:Y:S01]  /*0010*/  S2R R0, SR_TID.X ;  /* 0x0000000000007919 */ /* 0x000e220000002100 */
[----:B------:R-:W1:Y:S01]  /*0020*/  LDCU.64 UR4, c[0x0][0x358] ;  /* 0x00006b00ff0477ac */ /* 0x000e620008000a00 */
[----:B0-----:R-:W-:-:S13]  /*0030*/  ISETP.NE.AND P0, PT, R0, RZ, PT ;  /* 0x000000ff0000720c */ /* 0x001fda0003f05270 */
[----:B-1----:R-:W-:Y:S05]  /*0040*/  @!P0 BRA `(.L_x_0) ;  /* 0x0000000000488947 */ /* 0x002fea0003800000 */
[----:B------:R-:W-:-:S13]  /*0050*/  ISETP.NE.AND P0, PT, R0, 0x20, PT ;  /* 0x000000200000780c */ /* 0x000fda0003f05270 */
[----:B------:R-:W-:Y:S05]  /*0060*/  @P0 EXIT ;  /* 0x000000000000094d */ /* 0x000fea0003800000 */
[----:B------:R-:W0:Y:S01]  /*0070*/  LDC.64 R2, c[0x4][RZ] ;  /* 0x01000000ff027b82 */ /* 0x000e220000000a00 */
[----:B------:R-:W-:Y:S01]  /*0080*/  BSSY B0, `(.L_x_1) ;  /* 0x0000007000007945 */ /* 0x000fe20003800000 */
[----:B------:R-:W-:-:S07]  /*0090*/  IMAD.MOV.U32 R5, RZ, RZ, 0x1 ;  /* 0x00000001ff057424 */ /* 0x000fce00078e00ff */
.L_x_2:
[----:B------:R-:W-:Y:S01]  /*00a0*/  IMAD.MOV.U32 R4, RZ, RZ, RZ ;  /* 0x000000ffff047224 */ /* 0x000fe200078e00ff */
[----:B------:R-:W-:Y:S05]  /*00b0*/  YIELD ;  /* 0x0000000000007946 */ /* 0x000fea0003800000 */
[----:B0-----:R-:W2:Y:S02]  /*00c0*/  ATOMG.E.CAS.STRONG.SM PT, R0, [R2], R4, R5 ;  /* 0x00000004020073a9 */ /* 0x001ea400001ea105 */
[----:B--2---:R-:W-:-:S13]  /*00d0*/  ISETP.NE.AND P0, PT, R0, RZ, PT ;  /* 0x000000ff0000720c */ /* 0x004fda0003f05270 */
[----:B------:R-:W-:Y:S05]  /*00e0*/  @P0 BRA `(.L_x_2) ;  /* 0xfffffffc00ec0947 */ /* 0x000fea000383ffff */
[----:B------:R-:W-:Y:S05]  /*00f0*/  BSYNC B0 ;  /* 0x0000000000007941 */ /* 0x000fea0003800000 */
.L_x_1:
[----:B------:R-:W0:Y:S01]  /*0100*/  LDC.64 R4, c[0x0][0x380] ;  /* 0x0000e000ff047b82 */ /* 0x000e220000000a00 */
[----:B------:R-:W-:Y:S01]  /*0110*/  IMAD.MOV.U32 R7, RZ, RZ, 0x2 ;  /* 0x00000002ff077424 */ /* 0x000fe200078e00ff */
[----:B------:R0:W-:Y:S06]  /*0120*/  MEMBAR.SC.CTA ;  /* 0x0000000000007992 */ /* 0x0001ec0000000000 */
[----:B0-----:R-:W-:Y:S01]  /*0130*/  STG.E.STRONG.SYS desc[UR4][R4.64], R7 ;  /* 0x0000000704007986 */ /* 0x001fe2000c115904 */
[----:B------:R0:W-:Y:S06]  /*0140*/  MEMBAR.SC.CTA ;  /* 0x0000000000007992 */ /* 0x0001ec0000000000 */
[----:B0-----:R-:W-:Y:S01]  /*0150*/  ATOMG.E.EXCH.STRONG.SM PT, RZ, desc[UR4][R2.64], RZ ;  /* 0x800000ff02ff79a8 */ /* 0x001fe2000c1eb104 */
[----:B------:R-:W-:Y:S05]  /*0160*/  EXIT ;  /* 0x000000000000794d */ /* 0x000fea0003800000 */
.L_x_0:
[----:B------:R-:W0:Y:S01]  /*0170*/  LDC.64 R2, c[0x4][RZ] ;  /* 0x01000000ff027b82 */ /* 0x000e220000000a00 */
[----:B------:R-:W-:Y:S01]  /*0180*/  HFMA2 R5, -RZ, RZ, 0, 5.9604644775390625e-08 ;  /* 0x00000001ff057431 */ /* 0x000fe200000001ff */
[----:B------:R-:W-:Y:S06]  /*0190*/  BSSY B0, `(.L_x_3) ;  /* 0x0000006000007945 */ /* 0x000fec0003800000 */
.L_x_4:
[----:B------:R-:W-:Y:S01]  /*01a0*/  IMAD.MOV.U32 R4, RZ, RZ, RZ ;  /* 0x000000ffff047224 */ /* 0x000fe200078e00ff */
[----:B------:R-:W-:Y:S05]  /*01b0*/  YIELD ;  /* 0x0000000000007946 */ /* 0x000fea0003800000 */
[----:B0-----:R-:W2:Y:S02]  /*01c0*/  ATOMG.E.CAS.STRONG.GPU PT, R0, [R2], R4, R5 ;  /* 0x00000004020073a9 */ /* 0x001ea400001ee105 */
[----:B--2---:R-:W-:-:S13]  /*01d0*/  ISETP.NE.AND P0, PT, R0, RZ, PT ;  /* 0x000000ff0000720c */ /* 0x004fda0003f05270 */
[----:B------:R-:W-:Y:S05]  /*01e0*/  @P0 BRA `(.L_x_4) ;  /* 0xfffffffc00ec0947 */ /* 0x000fea000383ffff */
[----:B------:R-:W-:Y:S05]  /*01f0*/  BSYNC B0 ;  /* 0x0000000000007941 */ /* 0x000fea0003800000 */
.L_x_3:
[----:B------:R-:W0:Y:S01]  /*0200*/  LDC.64 R4, c[0x0][0x380] ;  /* 0x0000e000ff047b82 */ /* 0x000e220000000a00 */
[----:B------:R-:W-:-:S05]  /*0210*/  HFMA2 R7, -RZ, RZ, 0, 5.9604644775390625e-08 ;  /* 0x00000001ff077431 */ /* 0x000fca00000001ff */
[----:B0-----:R-:W-:Y:S01]  /*0220*/  STG.E.STRONG.SYS desc[UR4][R4.64], R7 ;  /* 0x0000000704007986 */ /* 0x001fe2000c115904 */
[----:B------:R-:W-:Y:S06]  /*0230*/  MEMBAR.SC.GPU ;  /* 0x0000000000007992 */ /* 0x000fec0000002000 */
[----:B------:R-:W-:-:S00]  /*0240*/  ERRBAR ;  /* 0x00000000000079ab */ /* 0x000fc00000000000 */
[----:B------:R-:W-:Y:S06]  /*0250*/  CGAERRBAR ;  /* 0x00000000000075ab */ /* 0x000fec0000000000 */
[----:B------:R-:W-:Y:S04]  /*0260*/  CCTL.IVALL ;  /* 0x00000000ff00798f */ /* 0x000fe80002000000 */
[----:B------:R-:W-:Y:S01]  /*0270*/  ATOMG.E.EXCH.STRONG.GPU PT, RZ, desc[UR4][R2.64], RZ ;  /* 0x800000ff02ff79a8 */ /* 0x000fe2000c1ef104 */
[----:B------:R-:W-:Y:S05]  /*0280*/  EXIT ;  /* 0x000000000000794d */ /* 0x000fea0003800000 */
.L_x_5:
[----:B------:R-:W-:-:S00]  /*0290*/  BRA `(.L_x_5) ;  /* 0xfffffffc00fc7947 */ /* 0x000fc0000383ffff */
[----:B------:R-:W-:-:S00]  /*02a0*/  NOP ;  /* 0x0000000000007918 */ /* 0x000fc00000000000 */
        /* <DEDUP_REMOVED lines=13> */
.L_x_6:


//--------------------- .nv.shared.reserved.0     --------------------------
	.section	.nv.shared.reserved.0,"aw",@nobits
	.weak		__nv_reservedSMEM_offset_0_alias
	.size		__nv_reservedSMEM_offset_0_alias, 0, 64
	.other		__nv_reservedSMEM_offset_0_alias,@"STO_CUDA_RESERVED_SHARED STV_DEFAULT"
__nv_reservedSMEM_offset_0_alias:
	.zero		0
	.zero		64


//--------------------- .nv.global                --------------------------
	.section	.nv.global,"aw",@nobits
	.align	4
.nv.global:
	.type		lock,@object
	.size		lock,(.L_0 - lock)
lock:
	.zero		4
.L_0:


//--------------------- .nv.constant0._Z5kmainPVj --------------------------
	.section	.nv.constant0._Z5kmainPVj,"a",@progbits
	.sectionflags	@""
	.align	4
.nv.constant0._Z5kmainPVj:
	.zero		904


//--------------------- SYMBOLS --------------------------

	.type		.nv.reservedSmem.offset0,@object
	.size		.nv.reservedSmem.offset0,0x4
